//
// Generated by NVIDIA NVVM Compiler
//
// Compiler Build ID: CL-36424714
// Cuda compilation tools, release 13.0, V13.0.88
// Based on NVVM 20.0.0
//

.version 9.0
.target sm_100
.address_size 64

	// .globl	_Z8pikerneliPd
// _ZZ8pikerneliPdE7scratch has been demoted
// _ZZ9sumkerneliPdE7scratch has been demoted

.visible .entry _Z8pikerneliPd(
	.param .u32 _Z8pikerneliPd_param_0,
	.param .u64 .ptr .align 1 _Z8pikerneliPd_param_1
)
{
	.reg .pred 	%p<10>;
	.reg .b32 	%r<49>;
	.reg .b64 	%rd<5>;
	.reg .b64 	%fd<63>;
	// demoted variable
	.shared .align 8 .b8 _ZZ8pikerneliPdE7scratch[8192];
	ld.param.u32 	%r28, [_Z8pikerneliPd_param_0];
	ld.param.u64 	%rd1, [_Z8pikerneliPd_param_1];
	cvt.rn.f64.s32 	%fd12, %r28;
	rcp.rn.f64 	%fd1, %fd12;
	mov.u32 	%r1, %tid.x;
	mov.u32 	%r2, %ctaid.x;
	mov.u32 	%r48, %ntid.x;
	shl.b32 	%r29, %r48, 8;
	div.s32 	%r4, %r28, %r29;
	mul.lo.s32 	%r5, %r48, %r2;
	mul.lo.s32 	%r6, %r4, %r1;
	add.s32 	%r7, %r6, %r4;
	setp.lt.s32 	%p1, %r4, 1;
	mov.f64 	%fd62, 0d0000000000000000;
	@%p1 bra 	$L__BB0_8;
	add.s32 	%r30, %r6, 1;
	max.s32 	%r8, %r7, %r30;
	sub.s32 	%r31, %r8, %r6;
	and.b32  	%r9, %r31, 3;
	setp.eq.s32 	%p2, %r9, 0;
	mov.f64 	%fd61, 0d0000000000000000;
	mov.u32 	%r45, %r6;
	@%p2 bra 	$L__BB0_4;
	add.s32 	%r32, %r1, %r5;
	mul.lo.s32 	%r43, %r4, %r32;
	neg.s32 	%r42, %r9;
	mov.f64 	%fd61, 0d0000000000000000;
	mov.u32 	%r45, %r6;
$L__BB0_3:
	.pragma "nounroll";
	cvt.rn.f64.s32 	%fd16, %r43;
	add.f64 	%fd17, %fd16, 0d3FE0000000000000;
	mul.f64 	%fd18, %fd1, %fd17;
	mul.f64 	%fd19, %fd18, %fd18;
	mov.f64 	%fd20, 0d3FF0000000000000;
	sub.f64 	%fd21, %fd20, %fd19;
	sqrt.rn.f64 	%fd22, %fd21;
	fma.rn.f64 	%fd61, %fd1, %fd22, %fd61;
	add.s32 	%r45, %r45, 1;
	add.s32 	%r43, %r43, 1;
	add.s32 	%r42, %r42, 1;
	setp.ne.s32 	%p3, %r42, 0;
	@%p3 bra 	$L__BB0_3;
$L__BB0_4:
	sub.s32 	%r33, %r6, %r8;
	setp.gt.u32 	%p4, %r33, -4;
	@%p4 bra 	$L__BB0_7;
	add.s32 	%r47, %r45, 1;
	mad.lo.s32 	%r46, %r5, %r4, %r45;
$L__BB0_6:
	cvt.rn.f64.s32 	%fd23, %r46;
	add.f64 	%fd24, %fd23, 0d3FE0000000000000;
	mul.f64 	%fd25, %fd1, %fd24;
	mul.f64 	%fd26, %fd25, %fd25;
	mov.f64 	%fd27, 0d3FF0000000000000;
	sub.f64 	%fd28, %fd27, %fd26;
	sqrt.rn.f64 	%fd29, %fd28;
	fma.rn.f64 	%fd30, %fd1, %fd29, %fd61;
	add.s32 	%r34, %r46, 1;
	cvt.rn.f64.s32 	%fd31, %r34;
	add.f64 	%fd32, %fd31, 0d3FE0000000000000;
	mul.f64 	%fd33, %fd1, %fd32;
	mul.f64 	%fd34, %fd33, %fd33;
	sub.f64 	%fd35, %fd27, %fd34;
	sqrt.rn.f64 	%fd36, %fd35;
	fma.rn.f64 	%fd37, %fd1, %fd36, %fd30;
	add.s32 	%r35, %r46, 2;
	cvt.rn.f64.s32 	%fd38, %r35;
	add.f64 	%fd39, %fd38, 0d3FE0000000000000;
	mul.f64 	%fd40, %fd1, %fd39;
	mul.f64 	%fd41, %fd40, %fd40;
	sub.f64 	%fd42, %fd27, %fd41;
	sqrt.rn.f64 	%fd43, %fd42;
	fma.rn.f64 	%fd44, %fd1, %fd43, %fd37;
	add.s32 	%r36, %r46, 3;
	cvt.rn.f64.s32 	%fd45, %r36;
	add.f64 	%fd46, %fd45, 0d3FE0000000000000;
	mul.f64 	%fd47, %fd1, %fd46;
	mul.f64 	%fd48, %fd47, %fd47;
	sub.f64 	%fd49, %fd27, %fd48;
	sqrt.rn.f64 	%fd50, %fd49;
	fma.rn.f64 	%fd61, %fd1, %fd50, %fd44;
	add.s32 	%r23, %r47, 4;
	add.s32 	%r37, %r47, 3;
	add.s32 	%r46, %r46, 4;
	setp.lt.s32 	%p5, %r37, %r7;
	mov.u32 	%r47, %r23;
	@%p5 bra 	$L__BB0_6;
$L__BB0_7:
	mul.f64 	%fd62, %fd61, 0d4010000000000000;
$L__BB0_8:
	shl.b32 	%r38, %r1, 3;
	mov.u32 	%r39, _ZZ8pikerneliPdE7scratch;
	add.s32 	%r25, %r39, %r38;
	st.shared.f64 	[%r25], %fd62;
	setp.lt.u32 	%p6, %r48, 3;
	@%p6 bra 	$L__BB0_12;
$L__BB0_9:
	shr.u32 	%r27, %r48, 1;
	bar.sync 	0;
	setp.ge.u32 	%p7, %r1, %r27;
	@%p7 bra 	$L__BB0_11;
	shl.b32 	%r40, %r27, 3;
	add.s32 	%r41, %r25, %r40;
	ld.shared.f64 	%fd51, [%r41];
	ld.shared.f64 	%fd52, [%r25];
	add.f64 	%fd53, %fd51, %fd52;
	st.shared.f64 	[%r25], %fd53;
$L__BB0_11:
	setp.gt.u32 	%p8, %r48, 5;
	mov.u32 	%r48, %r27;
	@%p8 bra 	$L__BB0_9;
$L__BB0_12:
	bar.sync 	0;
	setp.ne.s32 	%p9, %r1, 0;
	@%p9 bra 	$L__BB0_14;
	ld.shared.f64 	%fd54, [_ZZ8pikerneliPdE7scratch];
	ld.shared.f64 	%fd55, [_ZZ8pikerneliPdE7scratch+8];
	add.f64 	%fd56, %fd54, %fd55;
	cvta.to.global.u64 	%rd2, %rd1;
	mul.wide.u32 	%rd3, %r2, 8;
	add.s64 	%rd4, %rd2, %rd3;
	st.global.f64 	[%rd4], %fd56;
$L__BB0_14:
	ret;

}
	// .globl	_Z9sumkerneliPd
.visible .entry _Z9sumkerneliPd(
	.param .u32 _Z9sumkerneliPd_param_0,
	.param .u64 .ptr .align 1 _Z9sumkerneliPd_param_1
)
{
	.reg .pred 	%p<11>;
	.reg .b32 	%r<6>;
	.reg .b64 	%rd<7>;
	.reg .b64 	%fd<32>;
	// demoted variable
	.shared .align 8 .b8 _ZZ9sumkerneliPdE7scratch[8192];
	ld.param.u64 	%rd2, [_Z9sumkerneliPd_param_1];
	cvta.to.global.u64 	%rd1, %rd2;
	mov.u32 	%r1, %tid.x;
	mul.wide.u32 	%rd3, %r1, 8;
	add.s64 	%rd4, %rd1, %rd3;
	ld.global.f64 	%fd1, [%rd4];
	shl.b32 	%r3, %r1, 3;
	mov.u32 	%r4, _ZZ9sumkerneliPdE7scratch;
	add.s32 	%r2, %r4, %r3;
	st.shared.f64 	[%r2], %fd1;
	bar.sync 	0;
	setp.gt.u32 	%p1, %r1, 511;
	@%p1 bra 	$L__BB1_2;
	ld.shared.f64 	%fd2, [%r2+4096];
	ld.shared.f64 	%fd3, [%r2];
	add.f64 	%fd4, %fd2, %fd3;
	st.shared.f64 	[%r2], %fd4;
$L__BB1_2:
	bar.sync 	0;
	setp.gt.u32 	%p2, %r1, 767;
	@%p2 bra 	$L__BB1_4;
	ld.shared.f64 	%fd5, [%r2+2048];
	ld.shared.f64 	%fd6, [%r2];
	add.f64 	%fd7, %fd5, %fd6;
	st.shared.f64 	[%r2], %fd7;
$L__BB1_4:
	bar.sync 	0;
	setp.gt.u32 	%p3, %r1, 895;
	@%p3 bra 	$L__BB1_6;
	ld.shared.f64 	%fd8, [%r2+1024];
	ld.shared.f64 	%fd9, [%r2];
	add.f64 	%fd10, %fd8, %fd9;
	st.shared.f64 	[%r2], %fd10;
$L__BB1_6:
	bar.sync 	0;
	setp.gt.u32 	%p4, %r1, 959;
	@%p4 bra 	$L__BB1_8;
	ld.shared.f64 	%fd11, [%r2+512];
	ld.shared.f64 	%fd12, [%r2];
	add.f64 	%fd13, %fd11, %fd12;
	st.shared.f64 	[%r2], %fd13;
$L__BB1_8:
	bar.sync 	0;
	setp.gt.u32 	%p5, %r1, 991;
	@%p5 bra 	$L__BB1_10;
	ld.shared.f64 	%fd14, [%r2+256];
	ld.shared.f64 	%fd15, [%r2];
	add.f64 	%fd16, %fd14, %fd15;
	st.shared.f64 	[%r2], %fd16;
$L__BB1_10:
	bar.sync 	0;
	setp.gt.u32 	%p6, %r1, 1007;
	@%p6 bra 	$L__BB1_12;
	ld.shared.f64 	%fd17, [%r2+128];
	ld.shared.f64 	%fd18, [%r2];
	add.f64 	%fd19, %fd17, %fd18;
	st.shared.f64 	[%r2], %fd19;
$L__BB1_12:
	bar.sync 	0;
	setp.gt.u32 	%p7, %r1, 1015;
	@%p7 bra 	$L__BB1_14;
	ld.shared.f64 	%fd20, [%r2+64];
	ld.shared.f64 	%fd21, [%r2];
	add.f64 	%fd22, %fd20, %fd21;
	st.shared.f64 	[%r2], %fd22;
$L__BB1_14:
	bar.sync 	0;
	setp.gt.u32 	%p8, %r1, 1019;
	@%p8 bra 	$L__BB1_16;
	ld.shared.f64 	%fd23, [%r2+32];
	ld.shared.f64 	%fd24, [%r2];
	add.f64 	%fd25, %fd23, %fd24;
	st.shared.f64 	[%r2], %fd25;
$L__BB1_16:
	bar.sync 	0;
	setp.gt.u32 	%p9, %r1, 1021;
	@%p9 bra 	$L__BB1_18;
	ld.shared.f64 	%fd26, [%r2+16];
	ld.shared.f64 	%fd27, [%r2];
	add.f64 	%fd28, %fd26, %fd27;
	st.shared.f64 	[%r2], %fd28;
$L__BB1_18:
	bar.sync 	0;
	setp.ne.s32 	%p10, %r1, 0;
	@%p10 bra 	$L__BB1_20;
	mov.u32 	%r5, %ctaid.x;
	ld.shared.f64 	%fd29, [_ZZ9sumkerneliPdE7scratch];
	ld.shared.f64 	%fd30, [_ZZ9sumkerneliPdE7scratch+8];
	add.f64 	%fd31, %fd29, %fd30;
	mul.wide.u32 	%rd5, %r5, 8;
	add.s64 	%rd6, %rd1, %rd5;
	st.global.f64 	[%rd6], %fd31;
$L__BB1_20:
	ret;

}


// ===== COMPILED SASS (sm_100) =====

	.target	sm_100

	.elftype	@"ET_EXEC"


//--------------------- .note.nv.tkinfo           --------------------------
	.section	.note.nv.tkinfo,"",@"SHT_NOTE"
	.sectionflags	@"SHF_NOTE_NV_TKINFO"
	.tkinfo
        /*0018*/ 	.word	0x00000002
        /*0030*/ 	.string	""
        /*0030*/ 	.string	"ptxas"
        /*0030*/ 	.string	"Cuda compilation tools, release 13.0, V13.0.88"
        /*0030*/ 	.string	"Build cuda_13.0.r13.0/compiler.36424714_0"
        /*0030*/ 	.string	"-arch sm_100 -m 64 "



//--------------------- .note.nv.cuinfo           --------------------------
	.section	.note.nv.cuinfo,"",@"SHT_NOTE"
	.sectionflags	@"SHF_NOTE_NV_CUINFO"
        /*0018*/ 	.short	0x0002
        /*001a*/ 	.short	0x0064
        /*001c*/ 	.short	0x0082
	.zero		2


//--------------------- .nv.info                  --------------------------
	.section	.nv.info,"",@"SHT_CUDA_INFO"
	.align	4


	//----- nvinfo : EIATTR_REGCOUNT
	.align		4
        /*0000*/ 	.byte	0x04, 0x2f
        /*0002*/ 	.short	(.L_1 - .L_0)
	.align		4
.L_0:
        /*0004*/ 	.word	index@(_Z8pikerneliPd)
        /*0008*/ 	.word	0x00000022


	//----- nvinfo : EIATTR_FRAME_SIZE
	.align		4
.L_1:
        /*000c*/ 	.byte	0x04, 0x11
        /*000e*/ 	.short	(.L_3 - .L_2)
	.align		4
.L_2:
        /*0010*/ 	.word	index@($__internal_1_$__cuda_sm20_dsqrt_rn_f64_mediumpath_v1)
        /*0014*/ 	.word	0x00000000


	//----- nvinfo : EIATTR_FRAME_SIZE
	.align		4
.L_3:
        /*0018*/ 	.byte	0x04, 0x11
        /*001a*/ 	.short	(.L_5 - .L_4)
	.align		4
.L_4:
        /*001c*/ 	.word	index@($__internal_0_$__cuda_sm20_dblrcp_rn_slowpath_v3)
        /*0020*/ 	.word	0x00000000


	//----- nvinfo : EIATTR_FRAME_SIZE
	.align		4
.L_5:
        /*0024*/ 	.byte	0x04, 0x11
        /*0026*/ 	.short	(.L_7 - .L_6)
	.align		4
.L_6:
        /*0028*/ 	.word	index@(_Z8pikerneliPd)
        /*002c*/ 	.word	0x00000000


	//----- nvinfo : EIATTR_REGCOUNT
	.align		4
.L_7:
        /*0030*/ 	.byte	0x04, 0x2f
        /*0032*/ 	.short	(.L_9 - .L_8)
	.align		4
.L_8:
        /*0034*/ 	.word	index@(_Z9sumkerneliPd)
        /*0038*/ 	.word	0x00000010


	//----- nvinfo : EIATTR_FRAME_SIZE
	.align		4
.L_9:
        /*003c*/ 	.byte	0x04, 0x11
        /*003e*/ 	.short	(.L_11 - .L_10)
	.align		4
.L_10:
        /*0040*/ 	.word	index@(_Z9sumkerneliPd)
        /*0044*/ 	.word	0x00000000


	//----- nvinfo : EIATTR_MIN_STACK_SIZE
	.align		4
.L_11:
        /*0048*/ 	.byte	0x04, 0x12
        /*004a*/ 	.short	(.L_13 - .L_12)
	.align		4
.L_12:
        /*004c*/ 	.word	index@(_Z9sumkerneliPd)
        /*0050*/ 	.word	0x00000000


	//----- nvinfo : EIATTR_MIN_STACK_SIZE
	.align		4
.L_13:
        /*0054*/ 	.byte	0x04, 0x12
        /*0056*/ 	.short	(.L_15 - .L_14)
	.align		4
.L_14:
        /*0058*/ 	.word	index@(_Z8pikerneliPd)
        /*005c*/ 	.word	0x00000000
.L_15:


//--------------------- .nv.compat                --------------------------
	.section	.nv.compat,"",@"SHT_CUDA_COMPAT_INFO"
	.align	4
        /*0000*/ 	.byte	0x02, 0x09, 0x00, 0x00, 0x02, 0x02, 0x01, 0x00, 0x02, 0x05, 0x05, 0x00, 0x03, 0x07, 0x01, 0x01
        /*0010*/ 	.byte	0x02, 0x03, 0x00, 0x00, 0x02, 0x06, 0x01, 0x00, 0x04, 0x0b, 0x08, 0x00, 0x01, 0x00, 0x00, 0x00
        /*0020*/ 	.byte	0x00, 0x00, 0x00, 0x00


//--------------------- .nv.info._Z9sumkerneliPd  --------------------------
	.section	.nv.info._Z9sumkerneliPd,"",@"SHT_CUDA_INFO"
	.sectionflags	@""
	.align	4


	//----- nvinfo : EIATTR_CUDA_API_VERSION
	.align		4
        /*0000*/ 	.byte	0x04, 0x37
        /*0002*/ 	.short	(.L_17 - .L_16)
.L_16:
        /*0004*/ 	.word	0x00000082


	//----- nvinfo : EIATTR_KPARAM_INFO
	.align		4
.L_17:
        /*0008*/ 	.byte	0x04, 0x17
        /*000a*/ 	.short	(.L_19 - .L_18)
.L_18:
        /*000c*/ 	.word	0x00000000
        /*0010*/ 	.short	0x0001
        /*0012*/ 	.short	0x0008
        /*0014*/ 	.byte	0x00, 0xf5, 0x21, 0x00


	//----- nvinfo : EIATTR_KPARAM_INFO
	.align		4
.L_19:
        /*0018*/ 	.byte	0x04, 0x17
        /*001a*/ 	.short	(.L_21 - .L_20)
.L_20:
        /*001c*/ 	.word	0x00000000
        /*0020*/ 	.short	0x0000
        /*0022*/ 	.short	0x0000
        /*0024*/ 	.byte	0x00, 0xf0, 0x11, 0x00


	//----- nvinfo : EIATTR_SPARSE_MMA_MASK
	.align		4
.L_21:
        /*0028*/ 	.byte	0x03, 0x50
        /*002a*/ 	.short	0x0000


	//----- nvinfo : EIATTR_MAXREG_COUNT
	.align		4
        /*002c*/ 	.byte	0x03, 0x1b
        /*002e*/ 	.short	0x00ff


	//----- nvinfo : EIATTR_NUM_BARRIERS
	.align		4
        /*0030*/ 	.byte	0x02, 0x4c
        /*0032*/ 	.byte	0x01
	.zero		1


	//----- nvinfo : EIATTR_MERCURY_ISA_VERSION
	.align		4
        /*0034*/ 	.byte	0x03, 0x5f
        /*0036*/ 	.short	0x0101


	//----- nvinfo : EIATTR_VRC_CTA_INIT_COUNT
	.align		4
        /*0038*/ 	.byte	0x02, 0x4a
	.zero		1
	.zero		1


	//----- nvinfo : EIATTR_EXIT_INSTR_OFFSETS
	.align		4
        /*003c*/ 	.byte	0x04, 0x1c
        /*003e*/ 	.short	(.L_23 - .L_22)


	//   ....[0]....
.L_22:
        /*0040*/ 	.word	0x00000430


	//   ....[1]....
        /*0044*/ 	.word	0x00000490


	//----- nvinfo : EIATTR_CBANK_PARAM_SIZE
	.align		4
.L_23:
        /*0048*/ 	.byte	0x03, 0x19
        /*004a*/ 	.short	0x0010


	//----- nvinfo : EIATTR_PARAM_CBANK
	.align		4
        /*004c*/ 	.byte	0x04, 0x0a
        /*004e*/ 	.short	(.L_25 - .L_24)
	.align		4
.L_24:
        /*0050*/ 	.word	index@(.nv.constant0._Z9sumkerneliPd)
        /*0054*/ 	.short	0x0380
        /*0056*/ 	.short	0x0010


	//----- nvinfo : EIATTR_SW_WAR
	.align		4
.L_25:
        /*0058*/ 	.byte	0x04, 0x36
        /*005a*/ 	.short	(.L_27 - .L_26)
.L_26:
        /*005c*/ 	.word	0x00000008
.L_27:


//--------------------- .nv.info._Z8pikerneliPd   --------------------------
	.section	.nv.info._Z8pikerneliPd,"",@"SHT_CUDA_INFO"
	.sectionflags	@""
	.align	4


	//----- nvinfo : EIATTR_CUDA_API_VERSION
	.align		4
        /*0000*/ 	.byte	0x04, 0x37
        /*0002*/ 	.short	(.L_29 - .L_28)
.L_28:
        /*0004*/ 	.word	0x00000082


	//----- nvinfo : EIATTR_KPARAM_INFO
	.align		4
.L_29:
        /*0008*/ 	.byte	0x04, 0x17
        /*000a*/ 	.short	(.L_31 - .L_30)
.L_30:
        /*000c*/ 	.word	0x00000000
        /*0010*/ 	.short	0x0001
        /*0012*/ 	.short	0x0008
        /*0014*/ 	.byte	0x00, 0xf5, 0x21, 0x00


	//----- nvinfo : EIATTR_KPARAM_INFO
	.align		4
.L_31:
        /*0018*/ 	.byte	0x04, 0x17
        /*001a*/ 	.short	(.L_33 - .L_32)
.L_32:
        /*001c*/ 	.word	0x00000000
        /*0020*/ 	.short	0x0000
        /*0022*/ 	.short	0x0000
        /*0024*/ 	.byte	0x00, 0xf0, 0x11, 0x00


	//----- nvinfo : EIATTR_SPARSE_MMA_MASK
	.align		4
.L_33:
        /*0028*/ 	.byte	0x03, 0x50
        /*002a*/ 	.short	0x0000


	//----- nvinfo : EIATTR_MAXREG_COUNT
	.align		4
        /*002c*/ 	.byte	0x03, 0x1b
        /*002e*/ 	.short	0x00ff


	//----- nvinfo : EIATTR_NUM_BARRIERS
	.align		4
        /*0030*/ 	.byte	0x02, 0x4c
        /*0032*/ 	.byte	0x01
	.zero		1


	//----- nvinfo : EIATTR_MERCURY_ISA_VERSION
	.align		4
        /*0034*/ 	.byte	0x03, 0x5f
        /*0036*/ 	.short	0x0101


	//----- nvinfo : EIATTR_VRC_CTA_INIT_COUNT
	.align		4
        /*0038*/ 	.byte	0x02, 0x4a
	.zero		1
	.zero		1


	//----- nvinfo : EIATTR_EXIT_INSTR_OFFSETS
	.align		4
        /*003c*/ 	.byte	0x04, 0x1c
        /*003e*/ 	.short	(.L_35 - .L_34)


	//   ....[0]....
.L_34:
        /*0040*/ 	.word	0x00000fd0


	//   ....[1]....
        /*0044*/ 	.word	0x00001070


	//----- nvinfo : EIATTR_CRS_STACK_SIZE
	.align		4
.L_35:
        /*0048*/ 	.byte	0x04, 0x1e
        /*004a*/ 	.short	(.L_37 - .L_36)
.L_36:
        /*004c*/ 	.word	0x00000000


	//----- nvinfo : EIATTR_CBANK_PARAM_SIZE
	.align		4
.L_37:
        /*0050*/ 	.byte	0x03, 0x19
        /*0052*/ 	.short	0x0010


	//----- nvinfo : EIATTR_PARAM_CBANK
	.align		4
        /*0054*/ 	.byte	0x04, 0x0a
        /*0056*/ 	.short	(.L_39 - .L_38)
	.align		4
.L_38:
        /*0058*/ 	.word	index@(.nv.constant0._Z8pikerneliPd)
        /*005c*/ 	.short	0x0380
        /*005e*/ 	.short	0x0010


	//----- nvinfo : EIATTR_SW_WAR
	.align		4
.L_39:
        /*0060*/ 	.byte	0x04, 0x36
        /*0062*/ 	.short	(.L_41 - .L_40)
.L_40:
        /*0064*/ 	.word	0x00000008
.L_41:


//--------------------- .nv.callgraph             --------------------------
	.section	.nv.callgraph,"",@"SHT_CUDA_CALLGRAPH"
	.align	4
	.sectionentsize	8
	.align		4
        /*0000*/ 	.word	0x00000000
	.align		4
        /*0004*/ 	.word	0xffffffff
	.align		4
        /*0008*/ 	.word	0x00000000
	.align		4
        /*000c*/ 	.word	0xfffffffe
	.align		4
        /*0010*/ 	.word	0x00000000
	.align		4
        /*0014*/ 	.word	0xfffffffd
	.align		4
        /*0018*/ 	.word	0x00000000
	.align		4
        /*001c*/ 	.word	0xfffffffc


//--------------------- .text._Z9sumkerneliPd     --------------------------
	.section	.text._Z9sumkerneliPd,"ax",@progbits
	.align	128
        .global         _Z9sumkerneliPd
        .type           _Z9sumkerneliPd,@function
        .size           _Z9sumkerneliPd,(.L_x_31 - _Z9sumkerneliPd)
        .other          _Z9sumkerneliPd,@"STO_CUDA_ENTRY STV_DEFAULT"
_Z9sumkerneliPd:
.text._Z9sumkerneliPd:
[----:B------:R-:W-:Y:S01]  /*0000*/  LDC R1, c[0x0][0x37c] ;  /* 0x0000df00ff017b82 */ /* 0x000fe20000000800 */
[----:B------:R-:W0:Y:S07]  /*0010*/  S2R R5, SR_TID.X ;  /* 0x0000000000057919 */ /* 0x000e2e0000002100 */
[----:B------:R-:W0:Y:S01]  /*0020*/  LDC.64 R2, c[0x0][0x388] ;  /* 0x0000e200ff027b82 */ /* 0x000e220000000a00 */
[----:B------:R-:W1:Y:S01]  /*0030*/  LDCU.64 UR6, c[0x0][0x358] ;  /* 0x00006b00ff0677ac */ /* 0x000e620008000a00 */
[----:B0-----:R-:W-:-:S06]  /*0040*/  IMAD.WIDE.U32 R6, R5, 0x8, R2 ;  /* 0x0000000805067825 */ /* 0x001fcc00078e0002 */
[----:B-1----:R-:W2:Y:S01]  /*0050*/  LDG.E.64 R6, desc[UR6][R6.64] ;  /* 0x0000000606067981 */ /* 0x002ea2000c1e1b00 */
[----:B------:R-:W0:Y:S01]  /*0060*/  S2UR UR5, SR_CgaCtaId ;  /* 0x00000000000579c3 */ /* 0x000e220000008800 */
[----:B------:R-:W-:Y:S01]  /*0070*/  UMOV UR4, 0x400 ;  /* 0x0000040000047882 */ /* 0x000fe20000000000 */
[C---:B------:R-:W-:Y:S02]  /*0080*/  ISETP.GT.U32.AND P0, PT, R5.reuse, 0x1ff, PT ;  /* 0x000001ff0500780c */ /* 0x040fe40003f04070 */
[----:B------:R-:W-:Y:S01]  /*0090*/  ISETP.GT.U32.AND P1, PT, R5, 0x2ff, PT ;  /* 0x000002ff0500780c */ /* 0x000fe20003f24070 */
[----:B0-----:R-:W-:-:S06]  /*00a0*/  ULEA UR4, UR5, UR4, 0x18 ;  /* 0x0000000405047291 */ /* 0x001fcc000f8ec0ff */
[----:B------:R-:W-:-:S05]  /*00b0*/  LEA R0, R5, UR4, 0x3 ;  /* 0x0000000405007c11 */ /* 0x000fca000f8e18ff */
[----:B--2---:R-:W-:Y:S01]  /*00c0*/  STS.64 [R0], R6 ;  /* 0x0000000600007388 */ /* 0x004fe20000000a00 */
[----:B------:R-:W-:Y:S06]  /*00d0*/  BAR.SYNC.DEFER_BLOCKING 0x0 ;  /* 0x0000000000007b1d */ /* 0x000fec0000010000 */
[----:B------:R-:W-:Y:S04]  /*00e0*/  @!P0 LDS.64 R8, [R0+0x1000] ;  /* 0x0010000000088984 */ /* 0x000fe80000000a00 */
[----:B------:R-:W0:Y:S02]  /*00f0*/  @!P0 LDS.64 R10, [R0] ;  /* 0x00000000000a8984 */ /* 0x000e240000000a00 */
[----:B0-----:R-:W-:-:S07]  /*0100*/  @!P0 DADD R8, R8, R10 ;  /* 0x0000000008088229 */ /* 0x001fce000000000a */
[----:B------:R-:W-:Y:S01]  /*0110*/  @!P0 STS.64 [R0], R8 ;  /* 0x0000000800008388 */ /* 0x000fe20000000a00 */
[----:B------:R-:W-:Y:S01]  /*0120*/  BAR.SYNC.DEFER_BLOCKING 0x0 ;  /* 0x0000000000007b1d */ /* 0x000fe20000010000 */
[----:B------:R-:W-:-:S05]  /*0130*/  ISETP.GT.U32.AND P0, PT, R5, 0x37f, PT ;  /* 0x0000037f0500780c */ /* 0x000fca0003f04070 */
        /* <DEDUP_REMOVED lines=41> */
[----:B------:R-:W-:-:S05]  /*03d0*/  ISETP.NE.AND P1, PT, R5, RZ, PT ;  /* 0x000000ff0500720c */ /* 0x000fca0003f25270 */
[----:B------:R-:W-:Y:S04]  /*03e0*/  @!P0 LDS.64 R6, [R0+0x10] ;  /* 0x0000100000068984 */ /* 0x000fe80000000a00 */
[----:B------:R-:W0:Y:S02]  /*03f0*/  @!P0 LDS.64 R12, [R0] ;  /* 0x00000000000c8984 */ /* 0x000e240000000a00 */
[----:B0-----:R-:W-:-:S07]  /*0400*/  @!P0 DADD R6, R6, R12 ;  /* 0x0000000006068229 */ /* 0x001fce000000000c */
[----:B------:R0:W-:Y:S01]  /*0410*/  @!P0 STS.64 [R0], R6 ;  /* 0x0000000600008388 */ /* 0x0001e20000000a00 */
[----:B------:R-:W-:Y:S06]  /*0420*/  BAR.SYNC.DEFER_BLOCKING 0x0 ;  /* 0x0000000000007b1d */ /* 0x000fec0000010000 */
[----:B------:R-:W-:Y:S05]  /*0430*/  @P1 EXIT ;  /* 0x000000000000194d */ /* 0x000fea0003800000 */
[----:B0-----:R-:W0:Y:S01]  /*0440*/  LDS.128 R4, [UR4] ;  /* 0x00000004ff047984 */ /* 0x001e220008000c00 */
[----:B------:R-:W1:Y:S02]  /*0450*/  S2R R9, SR_CTAID.X ;  /* 0x0000000000097919 */ /* 0x000e640000002500 */
[----:B-1----:R-:W-:Y:S01]  /*0460*/  IMAD.WIDE.U32 R2, R9, 0x8, R2 ;  /* 0x0000000809027825 */ /* 0x002fe200078e0002 */
[----:B0-----:R-:W-:-:S07]  /*0470*/  DADD R4, R4, R6 ;  /* 0x0000000004047229 */ /* 0x001fce0000000006 */
[----:B------:R-:W-:Y:S01]  /*0480*/  STG.E.64 desc[UR6][R2.64], R4 ;  /* 0x0000000402007986 */ /* 0x000fe2000c101b06 */
[----:B------:R-:W-:Y:S05]  /*0490*/  EXIT ;  /* 0x000000000000794d */ /* 0x000fea0003800000 */
.L_x_0:
[----:B------:R-:W-:-:S00]  /*04a0*/  BRA `(.L_x_0) ;  /* 0xfffffffc00fc7947 */ /* 0x000fc0000383ffff */
[----:B------:R-:W-:-:S00]  /*04b0*/  NOP ;  /* 0x0000000000007918 */ /* 0x000fc00000000000 */
        /* <DEDUP_REMOVED lines=12> */
.L_x_31:


//--------------------- .text._Z8pikerneliPd      --------------------------
	.section	.text._Z8pikerneliPd,"ax",@progbits
	.align	128
        .global         _Z8pikerneliPd
        .type           _Z8pikerneliPd,@function
        .size           _Z8pikerneliPd,(.L_x_30 - _Z8pikerneliPd)
        .other          _Z8pikerneliPd,@"STO_CUDA_ENTRY STV_DEFAULT"
_Z8pikerneliPd:
.text._Z8pikerneliPd:
[----:B------:R-:W-:Y:S01]  /*0000*/  LDC R1, c[0x0][0x37c] ;  /* 0x0000df00ff017b82 */ /* 0x000fe20000000800 */
[----:B------:R-:W0:Y:S02]  /*0010*/  LDCU UR4, c[0x0][0x380] ;  /* 0x00007000ff0477ac */ /* 0x000e240008000800 */
[----:B0-----:R-:W0:Y:S08]  /*0020*/  I2F.F64 R2, UR4 ;  /* 0x0000000400027d12 */ /* 0x001e300008201c00 */
[----:B0-----:R-:W0:Y:S01]  /*0030*/  MUFU.RCP64H R5, R3 ;  /* 0x0000000300057308 */ /* 0x001e220000001800 */
[----:B------:R-:W-:-:S05]  /*0040*/  VIADD R4, R3, 0x300402 ;  /* 0x0030040203047836 */ /* 0x000fca0000000000 */
[----:B------:R-:W-:Y:S01]  /*0050*/  FSETP.GEU.AND P0, PT, |R4|, 5.8789094863358348022e-39, PT ;  /* 0x004004020400780b */ /* 0x000fe20003f0e200 */
[----:B0-----:R-:W-:-:S08]  /*0060*/  DFMA R6, -R2, R4, 1 ;  /* 0x3ff000000206742b */ /* 0x001fd00000000104 */
[----:B------:R-:W-:-:S08]  /*0070*/  DFMA R6, R6, R6, R6 ;  /* 0x000000060606722b */ /* 0x000fd00000000006 */
[----:B------:R-:W-:-:S08]  /*0080*/  DFMA R6, R4, R6, R4 ;  /* 0x000000060406722b */ /* 0x000fd00000000004 */
[----:B------:R-:W-:-:S08]  /*0090*/  DFMA R10, -R2, R6, 1 ;  /* 0x3ff00000020a742b */ /* 0x000fd00000000106 */
[----:B------:R-:W-:Y:S01]  /*00a0*/  DFMA R10, R6, R10, R6 ;  /* 0x0000000a060a722b */ /* 0x000fe20000000006 */
[----:B------:R-:W-:Y:S10]  /*00b0*/  @P0 BRA `(.L_x_1) ;  /* 0x0000000000100947 */ /* 0x000ff40003800000 */
[----:B------:R-:W-:-:S05]  /*00c0*/  LOP3.LUT R0, R3, 0x7fffffff, RZ, 0xc0, !PT ;  /* 0x7fffffff03007812 */ /* 0x000fca00078ec0ff */
[----:B------:R-:W-:Y:S01]  /*00d0*/  VIADD R6, R0, 0xfff00000 ;  /* 0xfff0000000067836 */ /* 0x000fe20000000000 */
[----:B------:R-:W-:-:S07]  /*00e0*/  MOV R0, 0x100 ;  /* 0x0000010000007802 */ /* 0x000fce0000000f00 */
[----:B------:R-:W-:Y:S05]  /*00f0*/  CALL.REL.NOINC `($__internal_0_$__cuda_sm20_dblrcp_rn_slowpath_v3) ;  /* 0x0000000c00e07944 */ /* 0x000fea0003c00000 */
.L_x_1:
[----:B------:R-:W0:Y:S08]  /*0100*/  LDC R4, c[0x0][0x360] ;  /* 0x0000d800ff047b82 */ /* 0x000e300000000800 */
[----:B------:R-:W1:Y:S01]  /*0110*/  LDC R13, c[0x0][0x380] ;  /* 0x0000e000ff0d7b82 */ /* 0x000e620000000800 */
[----:B0-----:R-:W-:-:S05]  /*0120*/  IMAD.SHL.U32 R0, R4, 0x100, RZ ;  /* 0x0000010004007824 */ /* 0x001fca00078e00ff */
[-C--:B------:R-:W-:Y:S02]  /*0130*/  IABS R7, R0.reuse ;  /* 0x0000000000077213 */ /* 0x080fe40000000000 */
[----:B------:R-:W-:Y:S02]  /*0140*/  IABS R12, R0 ;  /* 0x00000000000c7213 */ /* 0x000fe40000000000 */
[----:B------:R-:W0:Y:S01]  /*0150*/  I2F.RP R5, R7 ;  /* 0x0000000700057306 */ /* 0x000e220000209400 */
[----:B-1----:R-:W-:-:S07]  /*0160*/  IABS R8, R13 ;  /* 0x0000000d00087213 */ /* 0x002fce0000000000 */
[----:B0-----:R-:W0:Y:S02]  /*0170*/  MUFU.RCP R5, R5 ;  /* 0x0000000500057308 */ /* 0x001e240000001000 */
[----:B0-----:R-:W-:Y:S02]  /*0180*/  IADD3 R2, PT, PT, R5, 0xffffffe, RZ ;  /* 0x0ffffffe05027810 */ /* 0x001fe40007ffe0ff */
[----:B------:R-:W-:-:S04]  /*0190*/  IADD3 R5, PT, PT, RZ, -R12, RZ ;  /* 0x8000000cff057210 */ /* 0x000fc80007ffe0ff */
[----:B------:R0:W1:Y:S02]  /*01a0*/  F2I.FTZ.U32.TRUNC.NTZ R3, R2 ;  /* 0x0000000200037305 */ /* 0x000064000021f000 */
[----:B0-----:R-:W-:Y:S02]  /*01b0*/  IMAD.MOV.U32 R2, RZ, RZ, RZ ;  /* 0x000000ffff027224 */ /* 0x001fe400078e00ff */
[----:B-1----:R-:W-:-:S04]  /*01c0*/  IMAD.MOV R6, RZ, RZ, -R3 ;  /* 0x000000ffff067224 */ /* 0x002fc800078e0a03 */
[----:B------:R-:W-:Y:S02]  /*01d0*/  IMAD R9, R6, R7, RZ ;  /* 0x0000000706097224 */ /* 0x000fe400078e02ff */
[----:B------:R-:W-:Y:S02]  /*01e0*/  IMAD.MOV.U32 R6, RZ, RZ, R8 ;  /* 0x000000ffff067224 */ /* 0x000fe400078e0008 */
[----:B------:R-:W-:-:S06]  /*01f0*/  IMAD.HI.U32 R3, R3, R9, R2 ;  /* 0x0000000903037227 */ /* 0x000fcc00078e0002 */
[----:B------:R-:W-:Y:S02]  /*0200*/  IMAD.HI.U32 R24, R3, R6, RZ ;  /* 0x0000000603187227 */ /* 0x000fe400078e00ff */
[----:B------:R-:W0:Y:S02]  /*0210*/  S2R R3, SR_TID.X ;  /* 0x0000000000037919 */ /* 0x000e240000002100 */
[----:B------:R-:W-:-:S05]  /*0220*/  IMAD R2, R24, R5, R6 ;  /* 0x0000000518027224 */ /* 0x000fca00078e0206 */
[----:B------:R-:W-:-:S13]  /*0230*/  ISETP.GT.U32.AND P2, PT, R7, R2, PT ;  /* 0x000000020700720c */ /* 0x000fda0003f44070 */
[----:B------:R-:W-:Y:S02]  /*0240*/  @!P2 IMAD.IADD R2, R2, 0x1, -R7 ;  /* 0x000000010202a824 */ /* 0x000fe400078e0a07 */
[----:B------:R-:W-:Y:S01]  /*0250*/  @!P2 VIADD R24, R24, 0x1 ;  /* 0x000000011818a836 */ /* 0x000fe20000000000 */
[----:B------:R-:W-:Y:S02]  /*0260*/  ISETP.NE.AND P2, PT, R0, RZ, PT ;  /* 0x000000ff0000720c */ /* 0x000fe40003f45270 */
[----:B------:R-:W-:Y:S02]  /*0270*/  ISETP.GE.U32.AND P0, PT, R2, R7, PT ;  /* 0x000000070200720c */ /* 0x000fe40003f06070 */
[----:B------:R-:W-:Y:S02]  /*0280*/  LOP3.LUT R2, R0, R13, RZ, 0x3c, !PT ;  /* 0x0000000d00027212 */ /* 0x000fe400078e3cff */
[----:B------:R-:W-:Y:S02]  /*0290*/  CS2R R12, SRZ ;  /* 0x00000000000c7805 */ /* 0x000fe4000001ff00 */
[----:B------:R-:W-:-:S02]  /*02a0*/  ISETP.GE.AND P1, PT, R2, RZ, PT ;  /* 0x000000ff0200720c */ /* 0x000fc40003f26270 */
[----:B------:R-:W1:Y:S05]  /*02b0*/  S2R R2, SR_CTAID.X ;  /* 0x0000000000027919 */ /* 0x000e6a0000002500 */
[----:B------:R-:W-:-:S06]  /*02c0*/  @P0 VIADD R24, R24, 0x1 ;  /* 0x0000000118180836 */ /* 0x000fcc0000000000 */
[----:B------:R-:W-:Y:S02]  /*02d0*/  @!P1 IADD3 R24, PT, PT, -R24, RZ, RZ ;  /* 0x000000ff18189210 */ /* 0x000fe40007ffe1ff */
[----:B------:R-:W-:-:S04]  /*02e0*/  @!P2 LOP3.LUT R24, RZ, R0, RZ, 0x33, !PT ;  /* 0x00000000ff18a212 */ /* 0x000fc800078e33ff */
[----:B------:R-:W-:-:S13]  /*02f0*/  ISETP.GE.AND P0, PT, R24, 0x1, PT ;  /* 0x000000011800780c */ /* 0x000fda0003f06270 */
[----:B0-----:R-:W-:Y:S05]  /*0300*/  @!P0 BRA `(.L_x_2) ;  /* 0x0000000800e08947 */ /* 0x001fea0003800000 */
[----:B------:R-:W-:Y:S01]  /*0310*/  IMAD R23, R24, R3, RZ ;  /* 0x0000000318177224 */ /* 0x000fe200078e02ff */
[----:B------:R-:W-:Y:S01]  /*0320*/  BSSY.RECONVERGENT B0, `(.L_x_3) ;  /* 0x0000032000007945 */ /* 0x000fe20003800200 */
[----:B-1----:R-:W-:Y:S01]  /*0330*/  IMAD R9, R4, R2, RZ ;  /* 0x0000000204097224 */ /* 0x002fe200078e02ff */
[----:B------:R-:W-:Y:S01]  /*0340*/  CS2R R12, SRZ ;  /* 0x00000000000c7805 */ /* 0x000fe2000001ff00 */
[--C-:B------:R-:W-:Y:S02]  /*0350*/  IMAD.IADD R0, R24, 0x1, R23.reuse ;  /* 0x0000000118007824 */ /* 0x100fe400078e0217 */
[----:B------:R-:W-:-:S03]  /*0360*/  IMAD.MOV.U32 R8, RZ, RZ, R23 ;  /* 0x000000ffff087224 */ /* 0x000fc600078e0017 */
[----:B------:R-:W-:-:S05]  /*0370*/  VIADDMNMX R22, R23, 0x1, R0, !PT ;  /* 0x0000000117167846 */ /* 0x000fca0007800100 */
[----:B------:R-:W-:-:S05]  /*0380*/  IMAD.IADD R5, R22, 0x1, -R23 ;  /* 0x0000000116057824 */ /* 0x000fca00078e0a17 */
[----:B------:R-:W-:-:S13]  /*0390*/  LOP3.LUT P0, R7, R5, 0x3, RZ, 0xc0, !PT ;  /* 0x0000000305077812 */ /* 0x000fda000780c0ff */
[----:B------:R-:W-:Y:S05]  /*03a0*/  @!P0 BRA `(.L_x_4) ;  /* 0x0000000000a48947 */ /* 0x000fea0003800000 */
[----:B------:R-:W-:Y:S01]  /*03b0*/  IADD3 R5, PT, PT, R9, R3, RZ ;  /* 0x0000000309057210 */ /* 0x000fe20007ffe0ff */
[----:B------:R-:W-:Y:S01]  /*03c0*/  IMAD.MOV R7, RZ, RZ, -R7 ;  /* 0x000000ffff077224 */ /* 0x000fe200078e0a07 */
[----:B------:R-:W-:Y:S01]  /*03d0*/  CS2R R12, SRZ ;  /* 0x00000000000c7805 */ /* 0x000fe2000001ff00 */
[----:B------:R-:W-:Y:S02]  /*03e0*/  IMAD.MOV.U32 R8, RZ, RZ, R23 ;  /* 0x000000ffff087224 */ /* 0x000fe400078e0017 */
[----:B------:R-:W-:-:S07]  /*03f0*/  IMAD R6, R24, R5, RZ ;  /* 0x0000000518067224 */ /* 0x000fce00078e02ff */
.L_x_7:
[----:B------:R-:W0:Y:S01]  /*0400*/  I2F.F64 R14, R6 ;  /* 0x00000006000e7312 */ /* 0x000e220000201c00 */
[----:B------:R-:W-:Y:S01]  /*0410*/  MOV R16, 0x0 ;  /* 0x0000000000107802 */ /* 0x000fe20000000f00 */
[----:B------:R-:W-:Y:S01]  /*0420*/  IMAD.MOV.U32 R17, RZ, RZ, 0x3fd80000 ;  /* 0x3fd80000ff117424 */ /* 0x000fe200078e00ff */
[----:B------:R-:W-:Y:S01]  /*0430*/  BSSY.RECONVERGENT B1, `(.L_x_5) ;  /* 0x000001c000017945 */ /* 0x000fe20003800200 */
[----:B------:R-:W-:-:S05]  /*0440*/  VIADD R7, R7, 0x1 ;  /* 0x0000000107077836 */ /* 0x000fca0000000000 */
[----:B------:R-:W-:Y:S01]  /*0450*/  ISETP.NE.AND P0, PT, R7, RZ, PT ;  /* 0x000000ff0700720c */ /* 0x000fe20003f05270 */
[----:B0-----:R-:W-:-:S08]  /*0460*/  DADD R14, R14, 0.5 ;  /* 0x3fe000000e0e7429 */ /* 0x001fd00000000000 */
[----:B------:R-:W-:-:S08]  /*0470*/  DMUL R14, R14, R10 ;  /* 0x0000000a0e0e7228 */ /* 0x000fd00000000000 */
[----:B------:R-:W-:-:S06]  /*0480*/  DFMA R28, -R14, R14, 1 ;  /* 0x3ff000000e1c742b */ /* 0x000fcc000000010e */
[----:B------:R-:W0:Y:S04]  /*0490*/  MUFU.RSQ64H R15, R29 ;  /* 0x0000001d000f7308 */ /* 0x000e280000001c00 */
[----:B------:R-:W-:-:S05]  /*04a0*/  VIADD R14, R29, 0xfcb00000 ;  /* 0xfcb000001d0e7836 */ /* 0x000fca0000000000 */
[----:B------:R-:W-:Y:S01]  /*04b0*/  ISETP.GE.U32.AND P1, PT, R14, 0x7ca00000, PT ;  /* 0x7ca000000e00780c */ /* 0x000fe20003f26070 */
[----:B0-----:R-:W-:-:S08]  /*04c0*/  DMUL R18, R14, R14 ;  /* 0x0000000e0e127228 */ /* 0x001fd00000000000 */
[----:B------:R-:W-:-:S08]  /*04d0*/  DFMA R18, R28, -R18, 1 ;  /* 0x3ff000001c12742b */ /* 0x000fd00000000812 */
[----:B------:R-:W-:Y:S02]  /*04e0*/  DFMA R16, R18, R16, 0.5 ;  /* 0x3fe000001210742b */ /* 0x000fe40000000010 */
[----:B------:R-:W-:-:S08]  /*04f0*/  DMUL R18, R14, R18 ;  /* 0x000000120e127228 */ /* 0x000fd00000000000 */
[----:B------:R-:W-:-:S08]  /*0500*/  DFMA R18, R16, R18, R14 ;  /* 0x000000121012722b */ /* 0x000fd0000000000e */
[----:B------:R-:W-:Y:S02]  /*0510*/  DMUL R20, R28, R18 ;  /* 0x000000121c147228 */ /* 0x000fe40000000000 */
[----:B------:R-:W-:Y:S01]  /*0520*/  VIADD R27, R19, 0xfff00000 ;  /* 0xfff00000131b7836 */ /* 0x000fe20000000000 */
[----:B------:R-:W-:-:S05]  /*0530*/  MOV R26, R18 ;  /* 0x00000012001a7202 */ /* 0x000fca0000000f00 */
[----:B------:R-:W-:-:S08]  /*0540*/  DFMA R16, R20, -R20, R28 ;  /* 0x800000141410722b */ /* 0x000fd0000000001c */
[----:B------:R-:W-:Y:S01]  /*0550*/  DFMA R30, R16, R26, R20 ;  /* 0x0000001a101e722b */ /* 0x000fe20000000014 */
[----:B------:R-:W-:Y:S10]  /*0560*/  @!P1 BRA `(.L_x_6) ;  /* 0x0000000000209947 */ /* 0x000ff40003800000 */
[----:B------:R-:W-:Y:S01]  /*0570*/  IMAD.MOV.U32 R19, RZ, RZ, R18 ;  /* 0x000000ffff137224 */ /* 0x000fe200078e0012 */
[----:B------:R-:W-:Y:S01]  /*0580*/  MOV R18, R27 ;  /* 0x0000001b00127202 */ /* 0x000fe20000000f00 */
[----:B------:R-:W-:Y:S01]  /*0590*/  IMAD.MOV.U32 R25, RZ, RZ, R28 ;  /* 0x000000ffff197224 */ /* 0x000fe200078e001c */
[----:B------:R-:W-:Y:S01]  /*05a0*/  MOV R5, 0x5d0 ;  /* 0x000005d000057802 */ /* 0x000fe20000000f00 */
[----:B------:R-:W-:-:S07]  /*05b0*/  IMAD.MOV.U32 R15, RZ, RZ, R29 ;  /* 0x000000ffff0f7224 */ /* 0x000fce00078e001d */
[----:B------:R-:W-:Y:S05]  /*05c0*/  CALL.REL.NOINC `($__internal_1_$__cuda_sm20_dsqrt_rn_f64_mediumpath_v1) ;  /* 0x0000000c004c7944 */ /* 0x000fea0003c00000 */
[----:B------:R-:W-:Y:S02]  /*05d0*/  IMAD.MOV.U32 R30, RZ, RZ, R18 ;  /* 0x000000ffff1e7224 */ /* 0x000fe400078e0012 */
[----:B------:R-:W-:-:S07]  /*05e0*/  IMAD.MOV.U32 R31, RZ, RZ, R19 ;  /* 0x000000ffff1f7224 */ /* 0x000fce00078e0013 */
.L_x_6:
[----:B------:R-:W-:Y:S05]  /*05f0*/  BSYNC.RECONVERGENT B1 ;  /* 0x0000000000017941 */ /* 0x000fea0003800200 */
.L_x_5:
[----:B------:R-:W-:Y:S01]  /*0600*/  DFMA R12, R30, R10, R12 ;  /* 0x0000000a1e0c722b */ /* 0x000fe2000000000c */
[----:B------:R-:W-:Y:S01]  /*0610*/  IADD3 R8, PT, PT, R8, 0x1, RZ ;  /* 0x0000000108087810 */ /* 0x000fe20007ffe0ff */
[----:B------:R-:W-:Y:S01]  /*0620*/  VIADD R6, R6, 0x1 ;  /* 0x0000000106067836 */ /* 0x000fe20000000000 */
[----:B------:R-:W-:Y:S08]  /*0630*/  @P0 BRA `(.L_x_7) ;  /* 0xfffffffc00700947 */ /* 0x000ff0000383ffff */
.L_x_4:
[----:B------:R-:W-:Y:S05]  /*0640*/  BSYNC.RECONVERGENT B0 ;  /* 0x0000000000007941 */ /* 0x000fea0003800200 */
.L_x_3:
[----:B------:R-:W-:Y:S01]  /*0650*/  IMAD.IADD R22, R23, 0x1, -R22 ;  /* 0x0000000117167824 */ /* 0x000fe200078e0a16 */
[----:B------:R-:W-:Y:S04]  /*0660*/  BSSY.RECONVERGENT B0, `(.L_x_8) ;  /* 0x0000081000007945 */ /* 0x000fe80003800200 */
[----:B------:R-:W-:-:S13]  /*0670*/  ISETP.GT.U32.AND P0, PT, R22, -0x4, PT ;  /* 0xfffffffc1600780c */ /* 0x000fda0003f04070 */
[----:B------:R-:W-:Y:S05]  /*0680*/  @P0 BRA `(.L_x_9) ;  /* 0x0000000400f80947 */ /* 0x000fea0003800000 */
[----:B------:R-:W-:Y:S01]  /*0690*/  IMAD R9, R24, R9, R8 ;  /* 0x0000000918097224 */ /* 0x000fe200078e0208 */
[----:B------:R-:W-:-:S07]  /*06a0*/  IADD3 R8, PT, PT, R8, 0x1, RZ ;  /* 0x0000000108087810 */ /* 0x000fce0007ffe0ff */
.L_x_18:
[----:B------:R-:W0:Y:S01]  /*06b0*/  I2F.F64 R6, R9 ;  /* 0x0000000900067312 */ /* 0x000e220000201c00 */
[----:B------:R-:W-:Y:S01]  /*06c0*/  IMAD.MOV.U32 R24, RZ, RZ, 0x0 ;  /* 0x00000000ff187424 */ /* 0x000fe200078e00ff */
[----:B------:R-:W-:Y:S01]  /*06d0*/  MOV R25, 0x3fd80000 ;  /* 0x3fd8000000197802 */ /* 0x000fe20000000f00 */
[----:B------:R-:W-:Y:S01]  /*06e0*/  BSSY.RECONVERGENT B1, `(.L_x_10) ;  /* 0x0000018000017945 */ /* 0x000fe20003800200 */
        /* <DEDUP_REMOVED lines=12> */
[----:B------:R-:W-:Y:S02]  /*07b0*/  VIADD R7, R25, 0xfff00000 ;  /* 0xfff0000019077836 */ /* 0x000fe40000000000 */
[----:B------:R-:W-:-:S04]  /*07c0*/  IMAD.MOV.U32 R6, RZ, RZ, R24 ;  /* 0x000000ffff067224 */ /* 0x000fc800078e0018 */
[----:B------:R-:W-:-:S08]  /*07d0*/  DFMA R16, R20, -R20, R22 ;  /* 0x800000141410722b */ /* 0x000fd00000000016 */
[----:B------:R-:W-:Y:S01]  /*07e0*/  DFMA R18, R16, R6, R20 ;  /* 0x000000061012722b */ /* 0x000fe20000000014 */
[----:B------:R-:W-:Y:S10]  /*07f0*/  @!P0 BRA `(.L_x_11) ;  /* 0x0000000000188947 */ /* 0x000ff40003800000 */
[----:B------:R-:W-:Y:S01]  /*0800*/  MOV R19, R24 ;  /* 0x0000001800137202 */ /* 0x000fe20000000f00 */
[----:B------:R-:W-:Y:S01]  /*0810*/  IMAD.MOV.U32 R25, RZ, RZ, R22 ;  /* 0x000000ffff197224 */ /* 0x000fe200078e0016 */
[----:B------:R-:W-:Y:S01]  /*0820*/  MOV R18, R7 ;  /* 0x0000000700127202 */ /* 0x000fe20000000f00 */
[----:B------:R-:W-:Y:S01]  /*0830*/  IMAD.MOV.U32 R15, RZ, RZ, R23 ;  /* 0x000000ffff0f7224 */ /* 0x000fe200078e0017 */
[----:B------:R-:W-:-:S07]  /*0840*/  MOV R5, 0x860 ;  /* 0x0000086000057802 */ /* 0x000fce0000000f00 */
[----:B------:R-:W-:Y:S05]  /*0850*/  CALL.REL.NOINC `($__internal_1_$__cuda_sm20_dsqrt_rn_f64_mediumpath_v1) ;  /* 0x0000000800a87944 */ /* 0x000fea0003c00000 */
.L_x_11:
[----:B------:R-:W-:Y:S05]  /*0860*/  BSYNC.RECONVERGENT B1 ;  /* 0x0000000000017941 */ /* 0x000fea0003800200 */
.L_x_10:
[----:B------:R-:W-:Y:S01]  /*0870*/  VIADD R5, R9, 0x1 ;  /* 0x0000000109057836 */ /* 0x000fe20000000000 */
[----:B------:R-:W-:Y:S01]  /*0880*/  MOV R24, 0x0 ;  /* 0x0000000000187802 */ /* 0x000fe20000000f00 */
[----:B------:R-:W-:Y:S01]  /*0890*/  IMAD.MOV.U32 R25, RZ, RZ, 0x3fd80000 ;  /* 0x3fd80000ff197424 */ /* 0x000fe200078e00ff */
[----:B------:R-:W-:Y:S01]  /*08a0*/  DFMA R12, R18, R10, R12 ;  /* 0x0000000a120c722b */ /* 0x000fe2000000000c */
[----:B------:R-:W0:Y:S01]  /*08b0*/  I2F.F64 R6, R5 ;  /* 0x0000000500067312 */ /* 0x000e220000201c00 */
        /* <DEDUP_REMOVED lines=24> */
.L_x_13:
[----:B------:R-:W-:Y:S05]  /*0a40*/  BSYNC.RECONVERGENT B1 ;  /* 0x0000000000017941 */ /* 0x000fea0003800200 */
.L_x_12:
[----:B------:R-:W-:Y:S01]  /*0a50*/  VIADD R5, R9, 0x2 ;  /* 0x0000000209057836 */ /* 0x000fe20000000000 */
[----:B------:R-:W-:Y:S01]  /*0a60*/  DFMA R12, R18, R10, R12 ;  /* 0x0000000a120c722b */ /* 0x000fe2000000000c */
[----:B------:R-:W-:Y:S01]  /*0a70*/  IMAD.MOV.U32 R24, RZ, RZ, 0x0 ;  /* 0x00000000ff187424 */ /* 0x000fe200078e00ff */
[----:B------:R-:W-:Y:S01]  /*0a80*/  BSSY.RECONVERGENT B1, `(.L_x_14) ;  /* 0x000001a000017945 */ /* 0x000fe20003800200 */
[----:B------:R-:W0:Y:S01]  /*0a90*/  I2F.F64 R6, R5 ;  /* 0x0000000500067312 */ /* 0x000e220000201c00 */
[----:B------:R-:W-:Y:S01]  /*0aa0*/  IMAD.MOV.U32 R25, RZ, RZ, 0x3fd80000 ;  /* 0x3fd80000ff197424 */ /* 0x000fe200078e00ff */
[----:B0-----:R-:W-:-:S08]  /*0ab0*/  DADD R6, R6, 0.5 ;  /* 0x3fe0000006067429 */ /* 0x001fd00000000000 */
[----:B------:R-:W-:-:S08]  /*0ac0*/  DMUL R6, R6, R10 ;  /* 0x0000000a06067228 */ /* 0x000fd00000000000 */
[----:B------:R-:W-:-:S06]  /*0ad0*/  DFMA R22, -R6, R6, 1 ;  /* 0x3ff000000616742b */ /* 0x000fcc0000000106 */
[----:B------:R-:W0:Y:S04]  /*0ae0*/  MUFU.RSQ64H R15, R23 ;  /* 0x00000017000f7308 */ /* 0x000e280000001c00 */
[----:B------:R-:W-:-:S04]  /*0af0*/  IADD3 R14, PT, PT, R23, -0x3500000, RZ ;  /* 0xfcb00000170e7810 */ /* 0x000fc80007ffe0ff */
[----:B------:R-:W-:Y:S02]  /*0b00*/  ISETP.GE.U32.AND P0, PT, R14, 0x7ca00000, PT ;  /* 0x7ca000000e00780c */ /* 0x000fe40003f06070 */
[----:B0-----:R-:W-:-:S08]  /*0b10*/  DMUL R6, R14, R14 ;  /* 0x0000000e0e067228 */ /* 0x001fd00000000000 */
[----:B------:R-:W-:-:S08]  /*0b20*/  DFMA R6, R22, -R6, 1 ;  /* 0x3ff000001606742b */ /* 0x000fd00000000806 */
[----:B------:R-:W-:Y:S02]  /*0b30*/  DFMA R24, R6, R24, 0.5 ;  /* 0x3fe000000618742b */ /* 0x000fe40000000018 */
[----:B------:R-:W-:-:S08]  /*0b40*/  DMUL R6, R14, R6 ;  /* 0x000000060e067228 */ /* 0x000fd00000000000 */
[----:B------:R-:W-:-:S08]  /*0b50*/  DFMA R24, R24, R6, R14 ;  /* 0x000000061818722b */ /* 0x000fd0000000000e */
[----:B------:R-:W-:Y:S02]  /*0b60*/  DMUL R20, R22, R24 ;  /* 0x0000001816147228 */ /* 0x000fe40000000000 */
[----:B------:R-:W-:Y:S01]  /*0b70*/  IADD3 R7, PT, PT, R25, -0x100000, RZ ;  /* 0xfff0000019077810 */ /* 0x000fe20007ffe0ff */
[----:B------:R-:W-:-:S05]  /*0b80*/  IMAD.MOV.U32 R6, RZ, RZ, R24 ;  /* 0x000000ffff067224 */ /* 0x000fca00078e0018 */
        /* <DEDUP_REMOVED lines=9> */
.L_x_15:
[----:B------:R-:W-:Y:S05]  /*0c20*/  BSYNC.RECONVERGENT B1 ;  /* 0x0000000000017941 */ /* 0x000fea0003800200 */
.L_x_14:
[----:B------:R-:W-:Y:S01]  /*0c30*/  IADD3 R5, PT, PT, R9, 0x3, RZ ;  /* 0x0000000309057810 */ /* 0x000fe20007ffe0ff */
[----:B------:R-:W-:Y:S01]  /*0c40*/  IMAD.MOV.U32 R24, RZ, RZ, 0x0 ;  /* 0x00000000ff187424 */ /* 0x000fe200078e00ff */
[----:B------:R-:W-:Y:S01]  /*0c50*/  MOV R25, 0x3fd80000 ;  /* 0x3fd8000000197802 */ /* 0x000fe20000000f00 */
        /* <DEDUP_REMOVED lines=26> */
.L_x_17:
[----:B------:R-:W-:Y:S05]  /*0e00*/  BSYNC.RECONVERGENT B1 ;  /* 0x0000000000017941 */ /* 0x000fea0003800200 */
.L_x_16:
[C---:B------:R-:W-:Y:S01]  /*0e10*/  VIADD R5, R8.reuse, 0x3 ;  /* 0x0000000308057836 */ /* 0x040fe20000000000 */
[----:B------:R-:W-:Y:S01]  /*0e20*/  DFMA R12, R18, R10, R12 ;  /* 0x0000000a120c722b */ /* 0x000fe2000000000c */
[----:B------:R-:W-:Y:S01]  /*0e30*/  VIADD R8, R8, 0x4 ;  /* 0x0000000408087836 */ /* 0x000fe20000000000 */
[----:B------:R-:W-:Y:S02]  /*0e40*/  IADD3 R9, PT, PT, R9, 0x4, RZ ;  /* 0x0000000409097810 */ /* 0x000fe40007ffe0ff */
[----:B------:R-:W-:-:S13]  /*0e50*/  ISETP.GE.AND P0, PT, R5, R0, PT ;  /* 0x000000000500720c */ /* 0x000fda0003f06270 */
[----:B------:R-:W-:Y:S05]  /*0e60*/  @!P0 BRA `(.L_x_18) ;  /* 0xfffffff800108947 */ /* 0x000fea000383ffff */
.L_x_9:
[----:B------:R-:W-:Y:S05]  /*0e70*/  BSYNC.RECONVERGENT B0 ;  /* 0x0000000000007941 */ /* 0x000fea0003800200 */
.L_x_8:
[----:B------:R-:W-:-:S11]  /*0e80*/  DMUL R12, R12, 4 ;  /* 0x401000000c0c7828 */ /* 0x000fd60000000000 */
.L_x_2:
[----:B------:R-:W0:Y:S01]  /*0e90*/  S2UR UR5, SR_CgaCtaId ;  /* 0x00000000000579c3 */ /* 0x000e220000008800 */
[----:B------:R-:W-:Y:S01]  /*0ea0*/  UMOV UR4, 0x400 ;  /* 0x0000040000047882 */ /* 0x000fe20000000000 */
[----:B------:R-:W-:Y:S02]  /*0eb0*/  ISETP.GE.U32.AND P1, PT, R4, 0x3, PT ;  /* 0x000000030400780c */ /* 0x000fe40003f26070 */
[----:B------:R-:W-:Y:S01]  /*0ec0*/  ISETP.NE.AND P0, PT, R3, RZ, PT ;  /* 0x000000ff0300720c */ /* 0x000fe20003f05270 */
[----:B0-----:R-:W-:-:S06]  /*0ed0*/  ULEA UR4, UR5, UR4, 0x18 ;  /* 0x0000000405047291 */ /* 0x001fcc000f8ec0ff */
[----:B------:R-:W-:-:S05]  /*0ee0*/  LEA R5, R3, UR4, 0x3 ;  /* 0x0000000403057c11 */ /* 0x000fca000f8e18ff */
[----:B------:R0:W-:Y:S01]  /*0ef0*/  STS.64 [R5], R12 ;  /* 0x0000000c05007388 */ /* 0x0001e20000000a00 */
[----:B------:R-:W-:Y:S05]  /*0f00*/  @!P1 BRA `(.L_x_19) ;  /* 0x00000000002c9947 */ /* 0x000fea0003800000 */
.L_x_20:
[----:B------:R-:W-:Y:S01]  /*0f10*/  BAR.SYNC.DEFER_BLOCKING 0x0 ;  /* 0x0000000000007b1d */ /* 0x000fe20000010000 */
[----:B------:R-:W-:-:S04]  /*0f20*/  SHF.R.U32.HI R10, RZ, 0x1, R4 ;  /* 0x00000001ff0a7819 */ /* 0x000fc80000011604 */
[----:B------:R-:W-:-:S13]  /*0f30*/  ISETP.GE.U32.AND P1, PT, R3, R10, PT ;  /* 0x0000000a0300720c */ /* 0x000fda0003f26070 */
[----:B------:R-:W-:Y:S01]  /*0f40*/  @!P1 IMAD R0, R10, 0x8, R5 ;  /* 0x000000080a009824 */ /* 0x000fe200078e0205 */
[----:B------:R-:W-:Y:S04]  /*0f50*/  @!P1 LDS.64 R8, [R5] ;  /* 0x0000000005089984 */ /* 0x000fe80000000a00 */
[----:B------:R-:W2:Y:S02]  /*0f60*/  @!P1 LDS.64 R6, [R0] ;  /* 0x0000000000069984 */ /* 0x000ea40000000a00 */
[----:B--2---:R-:W-:-:S07]  /*0f70*/  @!P1 DADD R6, R6, R8 ;  /* 0x0000000006069229 */ /* 0x004fce0000000008 */
[----:B------:R2:W-:Y:S01]  /*0f80*/  @!P1 STS.64 [R5], R6 ;  /* 0x0000000605009388 */ /* 0x0005e20000000a00 */
[----:B------:R-:W-:Y:S01]  /*0f90*/  ISETP.GT.U32.AND P1, PT, R4, 0x5, PT ;  /* 0x000000050400780c */ /* 0x000fe20003f24070 */
[----:B------:R-:W-:-:S12]  /*0fa0*/  IMAD.MOV.U32 R4, RZ, RZ, R10 ;  /* 0x000000ffff047224 */ /* 0x000fd800078e000a */
[----:B--2---:R-:W-:Y:S05]  /*0fb0*/  @P1 BRA `(.L_x_20) ;  /* 0xfffffffc00d41947 */ /* 0x004fea000383ffff */
.L_x_19:
[----:B------:R-:W-:Y:S06]  /*0fc0*/  BAR.SYNC.DEFER_BLOCKING 0x0 ;  /* 0x0000000000007b1d */ /* 0x000fec0000010000 */
[----:B------:R-:W-:Y:S05]  /*0fd0*/  @P0 EXIT ;  /* 0x000000000000094d */ /* 0x000fea0003800000 */
[----:B------:R-:W2:Y:S01]  /*0fe0*/  S2UR UR5, SR_CgaCtaId ;  /* 0x00000000000579c3 */ /* 0x000ea20000008800 */
[----:B------:R-:W-:-:S07]  /*0ff0*/  UMOV UR4, 0x400 ;  /* 0x0000040000047882 */ /* 0x000fce0000000000 */
[----:B------:R-:W1:Y:S01]  /*1000*/  LDC.64 R8, c[0x0][0x388] ;  /* 0x0000e200ff087b82 */ /* 0x000e620000000a00 */
[----:B--2---:R-:W-:Y:S01]  /*1010*/  ULEA UR4, UR5, UR4, 0x18 ;  /* 0x0000000405047291 */ /* 0x004fe2000f8ec0ff */
[----:B-1----:R-:W-:-:S08]  /*1020*/  IMAD.WIDE.U32 R2, R2, 0x8, R8 ;  /* 0x0000000802027825 */ /* 0x002fd000078e0008 */
[----:B0-----:R-:W0:Y:S02]  /*1030*/  LDS.128 R4, [UR4] ;  /* 0x00000004ff047984 */ /* 0x001e240008000c00 */
[----:B------:R-:W1:Y:S01]  /*1040*/  LDCU.64 UR4, c[0x0][0x358] ;  /* 0x00006b00ff0477ac */ /* 0x000e620008000a00 */
[----:B0-----:R-:W-:-:S07]  /*1050*/  DADD R4, R4, R6 ;  /* 0x0000000004047229 */ /* 0x001fce0000000006 */
[----:B-1----:R-:W-:Y:S01]  /*1060*/  STG.E.64 desc[UR4][R2.64], R4 ;  /* 0x0000000402007986 */ /* 0x002fe2000c101b04 */
[----:B------:R-:W-:Y:S05]  /*1070*/  EXIT ;  /* 0x000000000000794d */ /* 0x000fea0003800000 */
        .weak           $__internal_0_$__cuda_sm20_dblrcp_rn_slowpath_v3
        .type           $__internal_0_$__cuda_sm20_dblrcp_rn_slowpath_v3,@function
        .size           $__internal_0_$__cuda_sm20_dblrcp_rn_slowpath_v3,($__internal_1_$__cuda_sm20_dsqrt_rn_f64_mediumpath_v1 - $__internal_0_$__cuda_sm20_dblrcp_rn_slowpath_v3)
$__internal_0_$__cuda_sm20_dblrcp_rn_slowpath_v3:
[----:B------:R-:W-:-:S14]  /*1080*/  DSETP.GTU.AND P0, PT, |R2|, +INF , PT ;  /* 0x7ff000000200742a */ /* 0x000fdc0003f0c200 */
[----:B------:R-:W-:Y:S05]  /*1090*/  @P0 BRA `(.L_x_21) ;  /* 0x00000000007c0947 */ /* 0x000fea0003800000 */
[----:B------:R-:W-:-:S04]  /*10a0*/  LOP3.LUT R7, R3, 0x7fffffff, RZ, 0xc0, !PT ;  /* 0x7fffffff03077812 */ /* 0x000fc800078ec0ff */
[----:B------:R-:W-:-:S04]  /*10b0*/  IADD3 R4, PT, PT, R7, -0x1, RZ ;  /* 0xffffffff07047810 */ /* 0x000fc80007ffe0ff */
[----:B------:R-:W-:-:S13]  /*10c0*/  ISETP.GE.U32.AND P0, PT, R4, 0x7fefffff, PT ;  /* 0x7fefffff0400780c */ /* 0x000fda0003f06070 */
[----:B------:R-:W-:Y:S01]  /*10d0*/  @P0 LOP3.LUT R5, R3, 0x7ff00000, RZ, 0x3c, !PT ;  /* 0x7ff0000003050812 */ /* 0x000fe200078e3cff */
[----:B------:R-:W-:Y:S01]  /*10e0*/  @P0 IMAD.MOV.U32 R4, RZ, RZ, RZ ;  /* 0x000000ffff040224 */ /* 0x000fe200078e00ff */
[----:B------:R-:W-:Y:S06]  /*10f0*/  @P0 BRA `(.L_x_22) ;  /* 0x00000000006c0947 */ /* 0x000fec0003800000 */
[----:B------:R-:W-:-:S13]  /*1100*/  ISETP.GE.U32.AND P0, PT, R7, 0x1000001, PT ;  /* 0x010000010700780c */ /* 0x000fda0003f06070 */
[----:B------:R-:W-:Y:S05]  /*1110*/  @!P0 BRA `(.L_x_23) ;  /* 0x0000000000348947 */ /* 0x000fea0003800000 */
[----:B------:R-:W-:Y:S01]  /*1120*/  VIADD R5, R3, 0xc0200000 ;  /* 0xc020000003057836 */ /* 0x000fe20000000000 */
[----:B------:R-:W-:-:S03]  /*1130*/  MOV R4, R2 ;  /* 0x0000000200047202 */ /* 0x000fc60000000f00 */
[----:B------:R-:W0:Y:S03]  /*1140*/  MUFU.RCP64H R7, R5 ;  /* 0x0000000500077308 */ /* 0x000e260000001800 */
[----:B0-----:R-:W-:-:S08]  /*1150*/  DFMA R8, -R4, R6, 1 ;  /* 0x3ff000000408742b */ /* 0x001fd00000000106 */
[----:B------:R-:W-:-:S08]  /*1160*/  DFMA R8, R8, R8, R8 ;  /* 0x000000080808722b */ /* 0x000fd00000000008 */
[----:B------:R-:W-:-:S08]  /*1170*/  DFMA R8, R6, R8, R6 ;  /* 0x000000080608722b */ /* 0x000fd00000000006 */
[----:B------:R-:W-:-:S08]  /*1180*/  DFMA R6, -R4, R8, 1 ;  /* 0x3ff000000406742b */ /* 0x000fd00000000108 */
[----:B------:R-:W-:-:S08]  /*1190*/  DFMA R6, R8, R6, R8 ;  /* 0x000000060806722b */ /* 0x000fd00000000008 */
[----:B------:R-:W-:-:S08]  /*11a0*/  DMUL R6, R6, 2.2250738585072013831e-308 ;  /* 0x0010000006067828 */ /* 0x000fd00000000000 */
[----:B------:R-:W-:-:S08]  /*11b0*/  DFMA R2, -R2, R6, 1 ;  /* 0x3ff000000202742b */ /* 0x000fd00000000106 */
[----:B------:R-:W-:-:S08]  /*11c0*/  DFMA R2, R2, R2, R2 ;  /* 0x000000020202722b */ /* 0x000fd00000000002 */
[----:B------:R-:W-:Y:S01]  /*11d0*/  DFMA R4, R6, R2, R6 ;  /* 0x000000020604722b */ /* 0x000fe20000000006 */
[----:B------:R-:W-:Y:S10]  /*11e0*/  BRA `(.L_x_22) ;  /* 0x0000000000307947 */ /* 0x000ff40003800000 */
.L_x_23:
[----:B------:R-:W-:Y:S01]  /*11f0*/  DMUL R2, R2, 8.11296384146066816958e+31 ;  /* 0x4690000002027828 */ /* 0x000fe20000000000 */
[----:B------:R-:W-:-:S05]  /*1200*/  IMAD.MOV.U32 R4, RZ, RZ, R6 ;  /* 0x000000ffff047224 */ /* 0x000fca00078e0006 */
[----:B------:R-:W0:Y:S02]  /*1210*/  MUFU.RCP64H R5, R3 ;  /* 0x0000000300057308 */ /* 0x000e240000001800 */
[----:B0-----:R-:W-:-:S08]  /*1220*/  DFMA R6, -R2, R4, 1 ;  /* 0x3ff000000206742b */ /* 0x001fd00000000104 */
[----:B------:R-:W-:-:S08]  /*1230*/  DFMA R6, R6, R6, R6 ;  /* 0x000000060606722b */ /* 0x000fd00000000006 */
[----:B------:R-:W-:-:S08]  /*1240*/  DFMA R6, R4, R6, R4 ;  /* 0x000000060406722b */ /* 0x000fd00000000004 */
[----:B------:R-:W-:-:S08]  /*1250*/  DFMA R4, -R2, R6, 1 ;  /* 0x3ff000000204742b */ /* 0x000fd00000000106 */
[----:B------:R-:W-:-:S08]  /*1260*/  DFMA R4, R6, R4, R6 ;  /* 0x000000040604722b */ /* 0x000fd00000000006 */
[----:B------:R-:W-:Y:S01]  /*1270*/  DMUL R4, R4, 8.11296384146066816958e+31 ;  /* 0x4690000004047828 */ /* 0x000fe20000000000 */
[----:B------:R-:W-:Y:S10]  /*1280*/  BRA `(.L_x_22) ;  /* 0x0000000000087947 */ /* 0x000ff40003800000 */
.L_x_21:
[----:B------:R-:W-:Y:S01]  /*1290*/  LOP3.LUT R5, R3, 0x80000, RZ, 0xfc, !PT ;  /* 0x0008000003057812 */ /* 0x000fe200078efcff */
[----:B------:R-:W-:-:S07]  /*12a0*/  IMAD.MOV.U32 R4, RZ, RZ, R2 ;  /* 0x000000ffff047224 */ /* 0x000fce00078e0002 */
.L_x_22:
[----:B------:R-:W-:Y:S01]  /*12b0*/  IMAD.MOV.U32 R2, RZ, RZ, R0 ;  /* 0x000000ffff027224 */ /* 0x000fe200078e0000 */
[----:B------:R-:W-:Y:S01]  /*12c0*/  MOV R3, 0x0 ;  /* 0x0000000000037802 */ /* 0x000fe20000000f00 */
[----:B------:R-:W-:Y:S01]  /*12d0*/  IMAD.MOV.U32 R11, RZ, RZ, R5 ;  /* 0x000000ffff0b7224 */ /* 0x000fe200078e0005 */
[----:B------:R-:W-:Y:S02]  /*12e0*/  MOV R10, R4 ;  /* 0x00000004000a7202 */ /* 0x000fe40000000f00 */
[----:B------:R-:W-:Y:S05]  /*12f0*/  RET.REL.NODEC R2 `(_Z8pikerneliPd) ;  /* 0xffffffec02407950 */ /* 0x000fea0003c3ffff */
        .weak           $__internal_1_$__cuda_sm20_dsqrt_rn_f64_mediumpath_v1
        .type           $__internal_1_$__cuda_sm20_dsqrt_rn_f64_mediumpath_v1,@function
        .size           $__internal_1_$__cuda_sm20_dsqrt_rn_f64_mediumpath_v1,(.L_x_30 - $__internal_1_$__cuda_sm20_dsqrt_rn_f64_mediumpath_v1)
$__internal_1_$__cuda_sm20_dsqrt_rn_f64_mediumpath_v1:
[----:B------:R-:W-:Y:S01]  /*1300*/  ISETP.GE.U32.AND P1, PT, R14, -0x3400000, PT ;  /* 0xfcc000000e00780c */ /* 0x000fe20003f26070 */
[----:B------:R-:W-:Y:S01]  /*1310*/  BSSY.RECONVERGENT B2, `(.L_x_24) ;  /* 0x0000027000027945 */ /* 0x000fe20003800200 */
[----:B------:R-:W-:Y:S01]  /*1320*/  LOP3.LUT R19, R19, R18, RZ, 0x3c, !PT ;  /* 0x0000001213137212 */ /* 0x000fe200078e3cff */
[----:B------:R-:W-:-:S03]  /*1330*/  IMAD.MOV.U32 R14, RZ, RZ, R25 ;  /* 0x000000ffff0e7224 */ /* 0x000fc600078e0019 */
[----:B------:R-:W-:-:S04]  /*1340*/  LOP3.LUT R18, R19, R18, RZ, 0x3c, !PT ;  /* 0x0000001213127212 */ /* 0x000fc800078e3cff */
[----:B------:R-:W-:-:S03]  /*1350*/  LOP3.LUT R19, R19, R18, RZ, 0x3c, !PT ;  /* 0x0000001213137212 */ /* 0x000fc600078e3cff */
[----:B------:R-:W-:Y:S05]  /*1360*/  @!P1 BRA `(.L_x_25) ;  /* 0x0000000000209947 */ /* 0x000fea0003800000 */
[----:B------:R-:W-:-:S10]  /*1370*/  DFMA.RM R18, R16, R18, R20 ;  /* 0x000000121012722b */ /* 0x000fd40000004014 */
[----:B------:R-:W-:-:S05]  /*1380*/  IADD3 R16, P1, PT, R18, 0x1, RZ ;  /* 0x0000000112107810 */ /* 0x000fca0007f3e0ff */
[----:B------:R-:W-:-:S06]  /*1390*/  IMAD.X R17, RZ, RZ, R19, P1 ;  /* 0x000000ffff117224 */ /* 0x000fcc00008e0613 */
[----:B------:R-:W-:-:S08]  /*13a0*/  DFMA.RP R14, -R18, R16, R14 ;  /* 0x00000010120e722b */ /* 0x000fd0000000810e */
[----:B------:R-:W-:-:S06]  /*13b0*/  DSETP.GT.AND P1, PT, R14, RZ, PT ;  /* 0x000000ff0e00722a */ /* 0x000fcc0003f24000 */
[----:B------:R-:W-:Y:S02]  /*13c0*/  FSEL R16, R16, R18, P1 ;  /* 0x0000001210107208 */ /* 0x000fe40000800000 */
[----:B------:R-:W-:Y:S01]  /*13d0*/  FSEL R17, R17, R19, P1 ;  /* 0x0000001311117208 */ /* 0x000fe20000800000 */
[----:B------:R-:W-:Y:S06]  /*13e0*/  BRA `(.L_x_26) ;  /* 0x0000000000647947 */ /* 0x000fec0003800000 */
.L_x_25:
[----:B------:R-:W-:-:S14]  /*13f0*/  DSETP.NE.AND P1, PT, R14, RZ, PT ;  /* 0x000000ff0e00722a */ /* 0x000fdc0003f25000 */
[----:B------:R-:W-:Y:S05]  /*1400*/  @!P1 BRA `(.L_x_27) ;  /* 0x0000000000589947 */ /* 0x000fea0003800000 */
[----:B------:R-:W-:-:S13]  /*1410*/  ISETP.GE.AND P1, PT, R15, RZ, PT ;  /* 0x000000ff0f00720c */ /* 0x000fda0003f26270 */
[----:B------:R-:W-:Y:S01]  /*1420*/  @!P1 MOV R16, 0x0 ;  /* 0x0000000000109802 */ /* 0x000fe20000000f00 */
[----:B------:R-:W-:Y:S01]  /*1430*/  @!P1 IMAD.MOV.U32 R17, RZ, RZ, -0x80000 ;  /* 0xfff80000ff119424 */ /* 0x000fe200078e00ff */
[----:B------:R-:W-:Y:S06]  /*1440*/  @!P1 BRA `(.L_x_26) ;  /* 0x00000000004c9947 */ /* 0x000fec0003800000 */
[----:B------:R-:W-:-:S13]  /*1450*/  ISETP.GT.AND P1, PT, R15, 0x7fefffff, PT ;  /* 0x7fefffff0f00780c */ /* 0x000fda0003f24270 */
[----:B------:R-:W-:Y:S05]  /*1460*/  @P1 BRA `(.L_x_27) ;  /* 0x0000000000401947 */ /* 0x000fea0003800000 */
[----:B------:R-:W-:Y:S01]  /*1470*/  DMUL R20, R14, 8.11296384146066816958e+31 ;  /* 0x469000000e147828 */ /* 0x000fe20000000000 */
[----:B------:R-:W-:Y:S01]  /*1480*/  IMAD.MOV.U32 R18, RZ, RZ, RZ ;  /* 0x000000ffff127224 */ /* 0x000fe200078e00ff */
[----:B------:R-:W-:Y:S01]  /*1490*/  MOV R14, 0x0 ;  /* 0x00000000000e7802 */ /* 0x000fe20000000f00 */
[----:B------:R-:W-:-:S03]  /*14a0*/  IMAD.MOV.U32 R15, RZ, RZ, 0x3fd80000 ;  /* 0x3fd80000ff0f7424 */ /* 0x000fc600078e00ff */
[----:B------:R-:W0:Y:S02]  /*14b0*/  MUFU.RSQ64H R19, R21 ;  /* 0x0000001500137308 */ /* 0x000e240000001c00 */
[----:B0-----:R-:W-:-:S08]  /*14c0*/  DMUL R16, R18, R18 ;  /* 0x0000001212107228 */ /* 0x001fd00000000000 */
[----:B------:R-:W-:-:S08]  /*14d0*/  DFMA R16, R20, -R16, 1 ;  /* 0x3ff000001410742b */ /* 0x000fd00000000810 */
[----:B------:R-:W-:Y:S02]  /*14e0*/  DFMA R14, R16, R14, 0.5 ;  /* 0x3fe00000100e742b */ /* 0x000fe4000000000e */
[----:B------:R-:W-:-:S08]  /*14f0*/  DMUL R16, R18, R16 ;  /* 0x0000001012107228 */ /* 0x000fd00000000000 */
[----:B------:R-:W-:-:S08]  /*1500*/  DFMA R16, R14, R16, R18 ;  /* 0x000000100e10722b */ /* 0x000fd00000000012 */
[----:B------:R-:W-:Y:S02]  /*1510*/  DMUL R14, R20, R16 ;  /* 0x00000010140e7228 */ /* 0x000fe40000000000 */
[----:B------:R-:W-:-:S06]  /*1520*/  VIADD R17, R17, 0xfff00000 ;  /* 0xfff0000011117836 */ /* 0x000fcc0000000000 */
[----:B------:R-:W-:-:S08]  /*1530*/  DFMA R20, R14, -R14, R20 ;  /* 0x8000000e0e14722b */ /* 0x000fd00000000014 */
[----:B------:R-:W-:-:S10]  /*1540*/  DFMA R16, R16, R20, R14 ;  /* 0x000000141010722b */ /* 0x000fd4000000000e */
[----:B------:R-:W-:Y:S01]  /*1550*/  IADD3 R17, PT, PT, R17, -0x3500000, RZ ;  /* 0xfcb0000011117810 */ /* 0x000fe20007ffe0ff */
[----:B------:R-:W-:Y:S06]  /*1560*/  BRA `(.L_x_26) ;  /* 0x0000000000047947 */ /* 0x000fec0003800000 */
.L_x_27:
[----:B------:R-:W-:-:S11]  /*1570*/  DADD R16, R14, R14 ;  /* 0x000000000e107229 */ /* 0x000fd6000000000e */
.L_x_26:
[----:B------:R-:W-:Y:S05]  /*1580*/  BSYNC.RECONVERGENT B2 ;  /* 0x0000000000027941 */ /* 0x000fea0003800200 */
.L_x_24:
[----:B------:R-:W-:Y:S01]  /*1590*/  MOV R14, R5 ;  /* 0x00000005000e7202 */ /* 0x000fe20000000f00 */
[----:B------:R-:W-:Y:S02]  /*15a0*/  IMAD.MOV.U32 R15, RZ, RZ, 0x0 ;  /* 0x00000000ff0f7424 */ /* 0x000fe400078e00ff */
[----:B------:R-:W-:Y:S02]  /*15b0*/  IMAD.MOV.U32 R18, RZ, RZ, R16 ;  /* 0x000000ffff127224 */ /* 0x000fe400078e0010 */
[----:B------:R-:W-:Y:S01]  /*15c0*/  IMAD.MOV.U32 R19, RZ, RZ, R17 ;  /* 0x000000ffff137224 */ /* 0x000fe200078e0011 */
[----:B------:R-:W-:Y:S06]  /*15d0*/  RET.REL.NODEC R14 `(_Z8pikerneliPd) ;  /* 0xffffffe80e887950 */ /* 0x000fec0003c3ffff */
.L_x_28:
        /* <DEDUP_REMOVED lines=10> */
.L_x_30:


//--------------------- .nv.shared._Z9sumkerneliPd --------------------------
	.section	.nv.shared._Z9sumkerneliPd,"aw",@nobits
	.sectionflags	@""
	.align	8
.nv.shared._Z9sumkerneliPd:
	.zero		9216


//--------------------- .nv.shared.reserved.0     --------------------------
	.section	.nv.shared.reserved.0,"aw",@nobits
	.weak		__nv_reservedSMEM_offset_0_alias
	.size		__nv_reservedSMEM_offset_0_alias, 0, 64
	.other		__nv_reservedSMEM_offset_0_alias,@"STO_CUDA_RESERVED_SHARED STV_DEFAULT"
__nv_reservedSMEM_offset_0_alias:
	.zero		0
	.zero		64


//--------------------- .nv.shared._Z8pikerneliPd --------------------------
	.section	.nv.shared._Z8pikerneliPd,"aw",@nobits
	.sectionflags	@""
	.align	8
.nv.shared._Z8pikerneliPd:
	.zero		9216


//--------------------- .nv.constant0._Z9sumkerneliPd --------------------------
	.section	.nv.constant0._Z9sumkerneliPd,"a",@progbits
	.sectionflags	@""
	.align	4
.nv.constant0._Z9sumkerneliPd:
	.zero		912


//--------------------- .nv.constant0._Z8pikerneliPd --------------------------
	.section	.nv.constant0._Z8pikerneliPd,"a",@progbits
	.sectionflags	@""
	.align	4
.nv.constant0._Z8pikerneliPd:
	.zero		912


//--------------------- SYMBOLS --------------------------

	.type		.nv.reservedSmem.offset0,@object
	.size		.nv.reservedSmem.offset0,0x4
	.type		.nv.reservedSmem.cap,@object
	.size		.nv.reservedSmem.cap,0x4
